	.headerflags	@"EF_CUDA_TEXMODE_UNIFIED EF_CUDA_64BIT_ADDRESS EF_CUDA_ACCELERATORS EF_CUDA_SM90 EF_CUDA_VIRTUAL_SM(EF_CUDA_SM90)"
	.elftype	@"ET_EXEC"


//--------------------- .nv.info                  --------------------------
	.section	.nv.info,"",@"SHT_CUDA_INFO"
	.align	4


	//----- nvinfo : EIATTR_REGCOUNT
	.align		4
        /*0000*/ 	.byte	0x04, 0x2f
        /*0002*/ 	.short	(.L_1 - .L_0)
	.align		4
.L_0:
        /*0004*/ 	.word	index@(triton_poi_fused_stack_2)
        /*0008*/ 	.word	0x0000000d


	//----- nvinfo : EIATTR_MIN_STACK_SIZE
	.align		4
.L_1:
        /*000c*/ 	.byte	0x04, 0x12
        /*000e*/ 	.short	(.L_3 - .L_2)
	.align		4
.L_2:
        /*0010*/ 	.word	index@(triton_poi_fused_stack_2)
        /*0014*/ 	.word	0x00000000


	//----- nvinfo : EIATTR_FRAME_SIZE
	.align		4
.L_3:
        /*0018*/ 	.byte	0x04, 0x11
        /*001a*/ 	.short	(.L_5 - .L_4)
	.align		4
.L_4:
        /*001c*/ 	.word	index@(triton_poi_fused_stack_2)
        /*0020*/ 	.word	0x00000000


	//----- nvinfo : EIATTR_MIN_STACK_SIZE
	.align		4
.L_5:
        /*0024*/ 	.byte	0x04, 0x12
        /*0026*/ 	.short	(.L_7 - .L_6)
	.align		4
.L_6:
        /*0028*/ 	.word	index@(triton_poi_fused_stack_2)
        /*002c*/ 	.word	0x00000000
.L_7:


//--------------------- .nv.info.triton_poi_fused_stack_2 --------------------------
	.section	.nv.info.triton_poi_fused_stack_2,"",@"SHT_CUDA_INFO"
	.sectionflags	@""
	.align	4


	//----- nvinfo : EIATTR_CUDA_API_VERSION
	.align		4
        /*0000*/ 	.byte	0x04, 0x37
        /*0002*/ 	.short	(.L_9 - .L_8)
.L_8:
        /*0004*/ 	.word	0x0000007c


	//----- nvinfo : EIATTR_KPARAM_INFO
	.align		4
.L_9:
        /*0008*/ 	.byte	0x04, 0x17
        /*000a*/ 	.short	(.L_11 - .L_10)
.L_10:
        /*000c*/ 	.word	0x00000000
        /*0010*/ 	.short	0x0002
        /*0012*/ 	.short	0x0010
        /*0014*/ 	.byte	0x00, 0xf0, 0x11, 0x00


	//----- nvinfo : EIATTR_KPARAM_INFO
	.align		4
.L_11:
        /*0018*/ 	.byte	0x04, 0x17
        /*001a*/ 	.short	(.L_13 - .L_12)
.L_12:
        /*001c*/ 	.word	0x00000000
        /*0020*/ 	.short	0x0001
        /*0022*/ 	.short	0x0008
        /*0024*/ 	.byte	0x00, 0xf4, 0x21, 0x00


	//----- nvinfo : EIATTR_KPARAM_INFO
	.align		4
.L_13:
        /*0028*/ 	.byte	0x04, 0x17
        /*002a*/ 	.short	(.L_15 - .L_14)
.L_14:
        /*002c*/ 	.word	0x00000000
        /*0030*/ 	.short	0x0000
        /*0032*/ 	.short	0x0000
        /*0034*/ 	.byte	0x00, 0xf4, 0x21, 0x00


	//----- nvinfo : EIATTR_SPARSE_MMA_MASK
	.align		4
.L_15:
        /*0038*/ 	.byte	0x03, 0x50
        /*003a*/ 	.short	0x0000


	//----- nvinfo : EIATTR_MAXREG_COUNT
	.align		4
        /*003c*/ 	.byte	0x03, 0x1b
        /*003e*/ 	.short	0x00ff


	//----- nvinfo : EIATTR_EXIT_INSTR_OFFSETS
	.align		4
        /*0040*/ 	.byte	0x04, 0x1c
        /*0042*/ 	.short	(.L_17 - .L_16)


	//   ....[0]....
.L_16:
        /*0044*/ 	.word	0x00000250


	//   ....[1]....
        /*0048*/ 	.word	0x00000270


	//----- nvinfo : EIATTR_REQNTID
	.align		4
.L_17:
        /*004c*/ 	.byte	0x04, 0x10
        /*004e*/ 	.short	(.L_19 - .L_18)
.L_18:
        /*0050*/ 	.word	0x00000080
        /*0054*/ 	.word	0x00000001
        /*0058*/ 	.word	0x00000001


	//----- nvinfo : EIATTR_CBANK_PARAM_SIZE
	.align		4
.L_19:
        /*005c*/ 	.byte	0x03, 0x19
        /*005e*/ 	.short	0x0014


	//----- nvinfo : EIATTR_PARAM_CBANK
	.align		4
        /*0060*/ 	.byte	0x04, 0x0a
        /*0062*/ 	.short	(.L_21 - .L_20)
	.align		4
.L_20:
        /*0064*/ 	.word	index@(.nv.constant0.triton_poi_fused_stack_2)
        /*0068*/ 	.short	0x0210
        /*006a*/ 	.short	0x0014


	//----- nvinfo : EIATTR_SW_WAR
	.align		4
.L_21:
        /*006c*/ 	.byte	0x04, 0x36
        /*006e*/ 	.short	(.L_23 - .L_22)
.L_22:
        /*0070*/ 	.word	0x00000008
.L_23:


//--------------------- .nv.callgraph             --------------------------
	.section	.nv.callgraph,"",@"SHT_CUDA_CALLGRAPH"
	.align	4
	.sectionentsize	8
	.align		4
        /*0000*/ 	.word	0x00000000
	.align		4
        /*0004*/ 	.word	0xffffffff
	.align		4
        /*0008*/ 	.word	0x00000000
	.align		4
        /*000c*/ 	.word	0xfffffffe
	.align		4
        /*0010*/ 	.word	0x00000000
	.align		4
        /*0014*/ 	.word	0xfffffffd
	.align		4
        /*0018*/ 	.word	0x00000000
	.align		4
        /*001c*/ 	.word	0xfffffffc


//--------------------- .text.triton_poi_fused_stack_2 --------------------------
	.section	.text.triton_poi_fused_stack_2,"ax",@progbits
	.align	128
        .global         triton_poi_fused_stack_2
        .type           triton_poi_fused_stack_2,@function
        .size           triton_poi_fused_stack_2,(.L_x_1 - triton_poi_fused_stack_2)
        .other          triton_poi_fused_stack_2,@"STO_CUDA_ENTRY STV_DEFAULT"
triton_poi_fused_stack_2:
.text.triton_poi_fused_stack_2:
[----:B------:R-:W0:Y:S02]  /*0000*/  LDC R1, c[0x0][0x28] ;  /* 0x00000a00ff017b82 */ /* 0x000e240000000800 */
[----:B------:R-:W1:Y:S01]  /*0010*/  S2R R0, SR_TID.X ;  /* 0x0000000000007919 */ /* 0x000e620000002100 */
[----:B------:R-:W-:Y:S01]  /*0020*/  IMAD.MOV.U32 R10, RZ, RZ, RZ ;  /* 0x000000ffff0a7224 */ /* 0x000fe200078e00ff */
[----:B------:R-:W-:Y:S01]  /*0030*/  ULDC.64 UR4, c[0x0][0x208] ;  /* 0x0000820000047ab9 */ /* 0x000fe20000000a00 */
[----:B------:R-:W2:Y:S01]  /*0040*/  S2R R5, SR_CTAID.X ;  /* 0x0000000000057919 */ /* 0x000ea20000002500 */
[----:B-1----:R-:W-:-:S05]  /*0050*/  LOP3.LUT R0, R0, 0x7f, RZ, 0xc0, !PT ;  /* 0x0000007f00007812 */ /* 0x002fca00078ec0ff */
[----:B--2---:R-:W-:Y:S01]  /*0060*/  IMAD R0, R5, 0x80, R0 ;  /* 0x0000008005007824 */ /* 0x004fe200078e0200 */
[----:B------:R-:W-:-:S04]  /*0070*/  SHF.R.S32.HI R5, RZ, 0x18, R5 ;  /* 0x00000018ff057819 */ /* 0x000fc80000011405 */
[----:B------:R-:W-:Y:S02]  /*0080*/  SHF.R.S32.HI R3, RZ, 0x1f, R0 ;  /* 0x0000001fff037819 */ /* 0x000fe40000011400 */
[----:B------:R-:W-:Y:S02]  /*0090*/  SGXT R5, R5, 0x1 ;  /* 0x000000010505781a */ /* 0x000fe40000000200 */
[-C--:B------:R-:W-:Y:S02]  /*00a0*/  LEA.HI R4, R3, R0.reuse, RZ, 0x2 ;  /* 0x0000000003047211 */ /* 0x080fe400078f10ff */
[----:B------:R-:W1:Y:S01]  /*00b0*/  LDC.64 R2, c[0x0][0x210] ;  /* 0x00008400ff027b82 */ /* 0x000e620000000a00 */
[----:B------:R-:W-:Y:S02]  /*00c0*/  LEA.HI R5, R5, R0, RZ, 0x4 ;  /* 0x0000000005057211 */ /* 0x000fe400078f20ff */
[----:B------:R-:W-:Y:S02]  /*00d0*/  SHF.R.S32.HI R6, RZ, 0x2, R4 ;  /* 0x00000002ff067819 */ /* 0x000fe40000011404 */
[----:B------:R-:W-:-:S02]  /*00e0*/  LOP3.LUT R7, R4, 0xfffffffc, RZ, 0xc0, !PT ;  /* 0xfffffffc04077812 */ /* 0x000fc400078ec0ff */
[----:B------:R-:W-:Y:S02]  /*00f0*/  LEA.HI R8, R6, R6, RZ, 0x2 ;  /* 0x0000000606087211 */ /* 0x000fe400078f10ff */
[----:B------:R-:W-:Y:S01]  /*0100*/  SHF.R.S32.HI R5, RZ, 0x4, R5 ;  /* 0x00000004ff057819 */ /* 0x000fe20000011405 */
[----:B------:R-:W-:Y:S01]  /*0110*/  IMAD.IADD R4, R0, 0x1, -R7 ;  /* 0x0000000100047824 */ /* 0x000fe200078e0a07 */
[----:B------:R-:W-:Y:S01]  /*0120*/  LOP3.LUT R7, R8, 0xfffffffc, RZ, 0xc0, !PT ;  /* 0xfffffffc08077812 */ /* 0x000fe200078ec0ff */
[----:B------:R-:W-:Y:S01]  /*0130*/  IMAD.MOV.U32 R8, RZ, RZ, RZ ;  /* 0x000000ffff087224 */ /* 0x000fe200078e00ff */
[----:B------:R-:W-:Y:S01]  /*0140*/  ISETP.GE.AND P0, PT, R0, 0x40, PT ;  /* 0x000000400000780c */ /* 0x000fe20003f06270 */
[----:B------:R-:W-:Y:S02]  /*0150*/  IMAD R4, R5, 0x30, R4 ;  /* 0x0000003005047824 */ /* 0x000fe400078e0204 */
[----:B------:R-:W-:Y:S01]  /*0160*/  IMAD.IADD R7, R6, 0x1, -R7 ;  /* 0x0000000106077824 */ /* 0x000fe200078e0a07 */
[----:B------:R-:W-:-:S03]  /*0170*/  LOP3.LUT R6, R0, 0xffffffc0, RZ, 0xc0, !PT ;  /* 0xffffffc000067812 */ /* 0x000fc600078ec0ff */
[----:B------:R-:W-:Y:S01]  /*0180*/  IMAD R4, R7, 0xc, R4 ;  /* 0x0000000c07047824 */ /* 0x000fe200078e0204 */
[----:B------:R-:W-:-:S03]  /*0190*/  ISETP.NE.AND P1, PT, R6, 0x40, PT ;  /* 0x000000400600780c */ /* 0x000fc60003f25270 */
[C---:B------:R-:W-:Y:S02]  /*01a0*/  VIADD R5, R4.reuse, 0x4 ;  /* 0x0000000404057836 */ /* 0x040fe40000000000 */
[----:B------:R-:W-:Y:S02]  /*01b0*/  VIADD R7, R4, 0xffffff48 ;  /* 0xffffff4804077836 */ /* 0x000fe40000000000 */
[----:B-1----:R-:W-:-:S04]  /*01c0*/  IMAD.WIDE R4, R5, 0x4, R2 ;  /* 0x0000000405047825 */ /* 0x002fc800078e0202 */
[----:B------:R-:W-:Y:S01]  /*01d0*/  IMAD.WIDE R2, R7, 0x4, R2 ;  /* 0x0000000407027825 */ /* 0x000fe200078e0202 */
[----:B------:R-:W2:Y:S01]  /*01e0*/  @!P0 LDG.E R8, desc[UR4][R4.64] ;  /* 0x0000000404088981 */ /* 0x000ea2000c1e1900 */
[----:B------:R-:W1:Y:S03]  /*01f0*/  LDC.64 R6, c[0x0][0x218] ;  /* 0x00008600ff067b82 */ /* 0x000e660000000a00 */
[----:B------:R-:W3:Y:S01]  /*0200*/  @!P1 LDG.E R10, desc[UR4][R2.64] ;  /* 0x00000004020a9981 */ /* 0x000ee2000c1e1900 */
[C---:B------:R-:W-:Y:S01]  /*0210*/  ISETP.GE.AND P2, PT, R0.reuse, 0x80, PT ;  /* 0x000000800000780c */ /* 0x040fe20003f46270 */
[----:B-1----:R-:W-:Y:S01]  /*0220*/  IMAD.WIDE R6, R0, 0x4, R6 ;  /* 0x0000000400067825 */ /* 0x002fe200078e0206 */
[----:B--2---:R-:W-:Y:S02]  /*0230*/  SEL R9, R8, RZ, !P0 ;  /* 0x000000ff08097207 */ /* 0x004fe40004000000 */
[----:B---3--:R-:W-:-:S09]  /*0240*/  @P0 SEL R9, R10, RZ, !P1 ;  /* 0x000000ff0a090207 */ /* 0x008fd20004800000 */
[----:B------:R-:W-:Y:S05]  /*0250*/  @P2 EXIT ;  /* 0x000000000000294d */ /* 0x000fea0003800000 */
[----:B------:R-:W-:Y:S01]  /*0260*/  STG.E desc[UR4][R6.64], R9 ;  /* 0x0000000906007986 */ /* 0x000fe2000c101904 */
[----:B------:R-:W-:Y:S05]  /*0270*/  EXIT ;  /* 0x000000000000794d */ /* 0x000fea0003800000 */
.L_x_0:
[----:B------:R-:W-:-:S00]  /*0280*/  BRA `(.L_x_0) ;  /* 0xfffffffc00fc7947 */ /* 0x000fc0000383ffff */
[----:B------:R-:W-:-:S00]  /*0290*/  NOP ;  /* 0x0000000000007918 */ /* 0x000fc00000000000 */
        /* <DEDUP_REMOVED lines=14> */
.L_x_1:


//--------------------- .nv.constant0.triton_poi_fused_stack_2 --------------------------
	.section	.nv.constant0.triton_poi_fused_stack_2,"a",@progbits
	.sectionflags	@""
	.align	4
.nv.constant0.triton_poi_fused_stack_2:
	.zero		548
